//
// Generated by NVIDIA NVVM Compiler
//
// Compiler Build ID: CL-36424714
// Cuda compilation tools, release 13.0, V13.0.88
// Based on NVVM 20.0.0
//

.version 9.0
.target sm_100
.address_size 64

	// .globl	_Z6searchmm
.extern .func  (.param .b32 func_retval0) vprintf
(
	.param .b64 vprintf_param_0,
	.param .b64 vprintf_param_1
)
;
.global .align 1 .b8 $str[18] = {83, 101, 101, 100, 32, 37, 108, 117, 32, 119, 105, 116, 104, 32, 37, 100, 10};

.visible .entry _Z6searchmm(
	.param .u64 _Z6searchmm_param_0,
	.param .u64 _Z6searchmm_param_1
)
{
	.local .align 8 .b8 	__local_depot0[16];
	.reg .b64 	%SP;
	.reg .b64 	%SPL;
	.reg .pred 	%p<5>;
	.reg .b32 	%r<25>;
	.reg .b64 	%rd<48>;

	mov.u64 	%SPL, __local_depot0;
	cvta.local.u64 	%SP, %SPL;
	ld.param.u64 	%rd15, [_Z6searchmm_param_0];
	ld.param.u64 	%rd14, [_Z6searchmm_param_1];
	mov.u32 	%r4, %ctaid.x;
	mov.u32 	%r5, %ntid.x;
	mov.u32 	%r6, %tid.x;
	mad.lo.s32 	%r7, %r4, %r5, %r6;
	cvt.u64.u32 	%rd16, %r7;
	mov.u32 	%r8, %nctaid.x;
	mul.lo.s32 	%r1, %r8, %r5;
	add.s64 	%rd45, %rd15, %rd16;
	setp.ge.u64 	%p1, %rd45, %rd14;
	@%p1 bra 	$L__BB0_8;
	add.u64 	%rd17, %SP, 0;
	add.u64 	%rd2, %SPL, 0;
	cvt.u64.u32 	%rd3, %r1;
$L__BB0_2:
	xor.b64  	%rd18, %rd45, 7640891576956012809;
	add.s64 	%rd19, %rd18, -7046029254386353131;
	xor.b64  	%rd20, %rd45, 9156543920124058462;
	shr.u64 	%rd21, %rd20, 30;
	xor.b64  	%rd22, %rd21, %rd20;
	mul.lo.s64 	%rd23, %rd22, -4658895280553007687;
	shr.u64 	%rd24, %rd23, 27;
	xor.b64  	%rd25, %rd24, %rd23;
	mul.lo.s64 	%rd26, %rd25, -7723592293110705685;
	shr.u64 	%rd27, %rd26, 31;
	xor.b64  	%rd47, %rd27, %rd26;
	xor.b64  	%rd28, %rd19, -4257675504876406282;
	shr.u64 	%rd29, %rd28, 30;
	xor.b64  	%rd30, %rd29, %rd28;
	mul.lo.s64 	%rd31, %rd30, -4658895280553007687;
	shr.u64 	%rd32, %rd31, 27;
	xor.b64  	%rd33, %rd32, %rd31;
	mul.lo.s64 	%rd34, %rd33, -7723592293110705685;
	shr.u64 	%rd35, %rd34, 31;
	xor.b64  	%rd46, %rd35, %rd34;
	mov.b32 	%r24, 0;
$L__BB0_3:
	add.s64 	%rd36, %rd47, %rd46;
	mov.b64 	{%r10, %r11}, %rd36;
	shf.l.wrap.b32 	%r12, %r10, %r11, 17;
	shf.l.wrap.b32 	%r13, %r11, %r10, 17;
	mov.b64 	%rd37, {%r13, %r12};
	add.s64 	%rd38, %rd37, %rd47;
	xor.b64  	%rd9, %rd47, %rd46;
	mov.b64 	{%r14, %r15}, %rd47;
	shf.l.wrap.b32 	%r16, %r15, %r14, 17;
	shf.l.wrap.b32 	%r17, %r14, %r15, 17;
	mov.b64 	%rd39, {%r17, %r16};
	shl.b64 	%rd40, %rd9, 21;
	xor.b64  	%rd10, %rd39, %rd40;
	and.b64  	%rd41, %rd38, 4026531840;
	setp.ne.s64 	%p2, %rd41, 4026531840;
	@%p2 bra 	$L__BB0_5;
	mov.b64 	{%r20, %r21}, %rd9;
	shf.l.wrap.b32 	%r22, %r20, %r21, 28;
	shf.l.wrap.b32 	%r23, %r21, %r20, 28;
	mov.b64 	%rd46, {%r23, %r22};
	add.s32 	%r24, %r24, 1;
	xor.b64  	%rd47, %rd10, %rd9;
	bra.uni 	$L__BB0_3;
$L__BB0_5:
	setp.lt.u32 	%p3, %r24, 10;
	@%p3 bra 	$L__BB0_7;
	st.local.u64 	[%rd2], %rd45;
	st.local.u32 	[%rd2+8], %r24;
	mov.u64 	%rd42, $str;
	cvta.global.u64 	%rd43, %rd42;
	{ // callseq 0, 0
	.param .b64 param0;
	st.param.b64 	[param0], %rd43;
	.param .b64 param1;
	st.param.b64 	[param1], %rd17;
	.param .b32 retval0;
	call.uni (retval0), 
	vprintf, 
	(
	param0, 
	param1
	);
	ld.param.b32 	%r18, [retval0];
	} // callseq 0
$L__BB0_7:
	add.s64 	%rd45, %rd45, %rd3;
	setp.lt.u64 	%p4, %rd45, %rd14;
	@%p4 bra 	$L__BB0_2;
$L__BB0_8:
	ret;

}


// ===== COMPILED SASS (sm_100) =====

	.target	sm_100

	.elftype	@"ET_EXEC"


//--------------------- .note.nv.tkinfo           --------------------------
	.section	.note.nv.tkinfo,"",@"SHT_NOTE"
	.sectionflags	@"SHF_NOTE_NV_TKINFO"
	.tkinfo
        /*0018*/ 	.word	0x00000002
        /*0030*/ 	.string	""
        /*0030*/ 	.string	"ptxas"
        /*0030*/ 	.string	"Cuda compilation tools, release 13.0, V13.0.88"
        /*0030*/ 	.string	"Build cuda_13.0.r13.0/compiler.36424714_0"
        /*0030*/ 	.string	"-arch sm_100 -m 64 "



//--------------------- .note.nv.cuinfo           --------------------------
	.section	.note.nv.cuinfo,"",@"SHT_NOTE"
	.sectionflags	@"SHF_NOTE_NV_CUINFO"
        /*0018*/ 	.short	0x0002
        /*001a*/ 	.short	0x0064
        /*001c*/ 	.short	0x0082
	.zero		2


//--------------------- .nv.info                  --------------------------
	.section	.nv.info,"",@"SHT_CUDA_INFO"
	.align	4


	//----- nvinfo : EIATTR_REGCOUNT
	.align		4
        /*0000*/ 	.byte	0x04, 0x2f
        /*0002*/ 	.short	(.L_2 - .L_1)
	.align		4
.L_1:
        /*0004*/ 	.word	index@(_Z6searchmm)
        /*0008*/ 	.word	0x00000018


	//----- nvinfo : EIATTR_FRAME_SIZE
	.align		4
.L_2:
        /*000c*/ 	.byte	0x04, 0x11
        /*000e*/ 	.short	(.L_4 - .L_3)
	.align		4
.L_3:
        /*0010*/ 	.word	index@(_Z6searchmm)
        /*0014*/ 	.word	0x00000010


	//----- nvinfo : EIATTR_MIN_STACK_SIZE
	.align		4
.L_4:
        /*0018*/ 	.byte	0x04, 0x12
        /*001a*/ 	.short	(.L_6 - .L_5)
	.align		4
.L_5:
        /*001c*/ 	.word	index@(_Z6searchmm)
        /*0020*/ 	.word	0x00000010
.L_6:


//--------------------- .nv.compat                --------------------------
	.section	.nv.compat,"",@"SHT_CUDA_COMPAT_INFO"
	.align	4
        /*0000*/ 	.byte	0x02, 0x09, 0x00, 0x00, 0x02, 0x02, 0x01, 0x00, 0x02, 0x05, 0x05, 0x00, 0x03, 0x07, 0x01, 0x01
        /*0010*/ 	.byte	0x02, 0x03, 0x00, 0x00, 0x02, 0x06, 0x01, 0x00, 0x04, 0x0b, 0x08, 0x00, 0x09, 0x00, 0x00, 0x00
        /*0020*/ 	.byte	0x00, 0x00, 0x00, 0x00


//--------------------- .nv.info._Z6searchmm      --------------------------
	.section	.nv.info._Z6searchmm,"",@"SHT_CUDA_INFO"
	.sectionflags	@""
	.align	4


	//----- nvinfo : EIATTR_CUDA_API_VERSION
	.align		4
        /*0000*/ 	.byte	0x04, 0x37
        /*0002*/ 	.short	(.L_8 - .L_7)
.L_7:
        /*0004*/ 	.word	0x00000082


	//----- nvinfo : EIATTR_KPARAM_INFO
	.align		4
.L_8:
        /*0008*/ 	.byte	0x04, 0x17
        /*000a*/ 	.short	(.L_10 - .L_9)
.L_9:
        /*000c*/ 	.word	0x00000000
        /*0010*/ 	.short	0x0001
        /*0012*/ 	.short	0x0008
        /*0014*/ 	.byte	0x00, 0xf0, 0x21, 0x00


	//----- nvinfo : EIATTR_KPARAM_INFO
	.align		4
.L_10:
        /*0018*/ 	.byte	0x04, 0x17
        /*001a*/ 	.short	(.L_12 - .L_11)
.L_11:
        /*001c*/ 	.word	0x00000000
        /*0020*/ 	.short	0x0000
        /*0022*/ 	.short	0x0000
        /*0024*/ 	.byte	0x00, 0xf0, 0x21, 0x00


	//----- nvinfo : EIATTR_SPARSE_MMA_MASK
	.align		4
.L_12:
        /*0028*/ 	.byte	0x03, 0x50
        /*002a*/ 	.short	0x0000


	//----- nvinfo : EIATTR_MAXREG_COUNT
	.align		4
        /*002c*/ 	.byte	0x03, 0x1b
        /*002e*/ 	.short	0x00ff


	//----- nvinfo : EIATTR_EXTERNS
	.align		4
        /*0030*/ 	.byte	0x04, 0x0f
        /*0032*/ 	.short	(.L_14 - .L_13)


	//   ....[0]....
	.align		4
.L_13:
        /*0034*/ 	.word	index@(vprintf)


	//----- nvinfo : EIATTR_MERCURY_ISA_VERSION
	.align		4
.L_14:
        /*0038*/ 	.byte	0x03, 0x5f
        /*003a*/ 	.short	0x0101


	//----- nvinfo : EIATTR_VRC_CTA_INIT_COUNT
	.align		4
        /*003c*/ 	.byte	0x02, 0x4a
	.zero		1
	.zero		1


	//----- nvinfo : EIATTR_SYSCALL_OFFSETS
	.align		4
        /*0040*/ 	.byte	0x04, 0x46
        /*0042*/ 	.short	(.L_16 - .L_15)


	//   ....[0]....
.L_15:
        /*0044*/ 	.word	0x00000790


	//----- nvinfo : EIATTR_EXIT_INSTR_OFFSETS
	.align		4
.L_16:
        /*0048*/ 	.byte	0x04, 0x1c
        /*004a*/ 	.short	(.L_18 - .L_17)


	//   ....[0]....
.L_17:
        /*004c*/ 	.word	0x00000110


	//   ....[1]....
        /*0050*/ 	.word	0x00000810


	//----- nvinfo : EIATTR_CRS_STACK_SIZE
	.align		4
.L_18:
        /*0054*/ 	.byte	0x04, 0x1e
        /*0056*/ 	.short	(.L_20 - .L_19)
.L_19:
        /*0058*/ 	.word	0x00000000


	//----- nvinfo : EIATTR_CBANK_PARAM_SIZE
	.align		4
.L_20:
        /*005c*/ 	.byte	0x03, 0x19
        /*005e*/ 	.short	0x0010


	//----- nvinfo : EIATTR_PARAM_CBANK
	.align		4
        /*0060*/ 	.byte	0x04, 0x0a
        /*0062*/ 	.short	(.L_22 - .L_21)
	.align		4
.L_21:
        /*0064*/ 	.word	index@(.nv.constant0._Z6searchmm)
        /*0068*/ 	.short	0x0380
        /*006a*/ 	.short	0x0010


	//----- nvinfo : EIATTR_SW_WAR
	.align		4
.L_22:
        /*006c*/ 	.byte	0x04, 0x36
        /*006e*/ 	.short	(.L_24 - .L_23)
.L_23:
        /*0070*/ 	.word	0x00000008
.L_24:


//--------------------- .nv.callgraph             --------------------------
	.section	.nv.callgraph,"",@"SHT_CUDA_CALLGRAPH"
	.align	4
	.sectionentsize	8
	.align		4
        /*0000*/ 	.word	0x00000000
	.align		4
        /*0004*/ 	.word	0xffffffff
	.align		4
        /*0008*/ 	.word	index@(_Z6searchmm)
	.align		4
        /*000c*/ 	.word	index@(vprintf)
	.align		4
        /*0010*/ 	.word	0x00000000
	.align		4
        /*0014*/ 	.word	0xfffffffe
	.align		4
        /*0018*/ 	.word	0x00000000
	.align		4
        /*001c*/ 	.word	0xfffffffd
	.align		4
        /*0020*/ 	.word	0x00000000
	.align		4
        /*0024*/ 	.word	0xfffffffc


//--------------------- .nv.constant4             --------------------------
	.section	.nv.constant4,"a",@progbits
	.align	8
	.align		8
.nv.constant4:
        /*0000*/ 	.dword	vprintf
	.align		8
        /*0008*/ 	.dword	$str


//--------------------- .text._Z6searchmm         --------------------------
	.section	.text._Z6searchmm,"ax",@progbits
	.align	128
        .global         _Z6searchmm
        .type           _Z6searchmm,@function
        .size           _Z6searchmm,(.L_x_7 - _Z6searchmm)
        .other          _Z6searchmm,@"STO_CUDA_ENTRY STV_DEFAULT"
_Z6searchmm:
.text._Z6searchmm:
[----:B------:R-:W0:Y:S01]  /*0000*/  LDC R1, c[0x0][0x37c] ;  /* 0x0000df00ff017b82 */ /* 0x000e220000000800 */
[----:B------:R-:W1:Y:S01]  /*0010*/  S2R R0, SR_TID.X ;  /* 0x0000000000007919 */ /* 0x000e620000002100 */
[----:B------:R-:W2:Y:S06]  /*0020*/  LDCU UR5, c[0x0][0x2fc] ;  /* 0x00005f80ff0577ac */ /* 0x000eac0008000800 */
[----:B------:R-:W1:Y:S01]  /*0030*/  S2UR UR6, SR_CTAID.X ;  /* 0x00000000000679c3 */ /* 0x000e620000002500 */
[----:B0-----:R-:W-:Y:S01]  /*0040*/  VIADD R1, R1, 0xfffffff0 ;  /* 0xfffffff001017836 */ /* 0x001fe20000000000 */
[----:B------:R-:W0:Y:S01]  /*0050*/  LDCU.128 UR8, c[0x0][0x380] ;  /* 0x00007000ff0877ac */ /* 0x000e220008000c00 */
[----:B------:R-:W3:Y:S05]  /*0060*/  LDCU UR4, c[0x0][0x2f8] ;  /* 0x00005f00ff0477ac */ /* 0x000eea0008000800 */
[----:B------:R-:W1:Y:S02]  /*0070*/  LDC R17, c[0x0][0x360] ;  /* 0x0000d800ff117b82 */ /* 0x000e640000000800 */
[----:B-1----:R-:W-:Y:S01]  /*0080*/  IMAD R0, R17, UR6, R0 ;  /* 0x0000000611007c24 */ /* 0x002fe2000f8e0200 */
[----:B------:R-:W1:Y:S04]  /*0090*/  LDCU UR6, c[0x0][0x370] ;  /* 0x00006e00ff0677ac */ /* 0x000e680008000800 */
[----:B0-----:R-:W-:-:S04]  /*00a0*/  IADD3 R18, P1, PT, R0, UR8, RZ ;  /* 0x0000000800127c10 */ /* 0x001fc8000ff3e0ff */
[----:B------:R-:W-:Y:S01]  /*00b0*/  ISETP.GE.U32.AND P0, PT, R18, UR10, PT ;  /* 0x0000000a12007c0c */ /* 0x000fe2000bf06070 */
[----:B------:R-:W-:Y:S01]  /*00c0*/  IMAD.X R19, RZ, RZ, UR9, P1 ;  /* 0x00000009ff137e24 */ /* 0x000fe200088e06ff */
[----:B---3--:R-:W-:-:S04]  /*00d0*/  IADD3 R2, P1, PT, R1, UR4, RZ ;  /* 0x0000000401027c10 */ /* 0x008fc8000ff3e0ff */
[----:B------:R-:W-:Y:S01]  /*00e0*/  ISETP.GE.U32.AND.EX P0, PT, R19, UR11, PT, P0 ;  /* 0x0000000b13007c0c */ /* 0x000fe2000bf06100 */
[----:B--2---:R-:W-:Y:S02]  /*00f0*/  IMAD.X R16, RZ, RZ, UR5, P1 ;  /* 0x00000005ff107e24 */ /* 0x004fe400088e06ff */
[----:B-1----:R-:W-:-:S10]  /*0100*/  IMAD R17, R17, UR6, RZ ;  /* 0x0000000611117c24 */ /* 0x002fd4000f8e02ff */
[----:B------:R-:W-:Y:S05]  /*0110*/  @P0 EXIT ;  /* 0x000000000000094d */ /* 0x000fea0003800000 */
.L_x_5:
[----:B------:R-:W-:Y:S01]  /*0120*/  LOP3.LUT R3, R18, 0xf3bcc909, RZ, 0x3c, !PT ;  /* 0xf3bcc90912037812 */ /* 0x000fe200078e3cff */
[----:B------:R-:W-:Y:S01]  /*0130*/  BSSY.RECONVERGENT B0, `(.L_x_0) ;  /* 0x0000056000007945 */ /* 0x000fe20003800200 */
[----:B------:R-:W-:Y:S02]  /*0140*/  LOP3.LUT R4, R19, 0x6a09e667, RZ, 0x3c, !PT ;  /* 0x6a09e66713047812 */ /* 0x000fe400078e3cff */
[----:B------:R-:W-:Y:S02]  /*0150*/  IADD3 R3, P0, PT, R3, 0x7f4a7c15, RZ ;  /* 0x7f4a7c1503037810 */ /* 0x000fe40007f1e0ff */
[----:B------:R-:W-:Y:S02]  /*0160*/  LOP3.LUT R8, R19, 0x7f12942e, RZ, 0x3c, !PT ;  /* 0x7f12942e13087812 */ /* 0x000fe400078e3cff */
[----:B------:R-:W-:Y:S02]  /*0170*/  IADD3.X R4, PT, PT, R4, -0x61c88647, RZ, P0, !PT ;  /* 0x9e3779b904047810 */ /* 0x000fe400007fe4ff */
[----:B------:R-:W-:-:S02]  /*0180*/  LOP3.LUT R7, R18, 0x9141db5e, RZ, 0x3c, !PT ;  /* 0x9141db5e12077812 */ /* 0x000fc400078e3cff */
[----:B------:R-:W-:Y:S02]  /*0190*/  LOP3.LUT R4, R4, 0xc4e9b2af, RZ, 0x3c, !PT ;  /* 0xc4e9b2af04047812 */ /* 0x000fe400078e3cff */
[----:B------:R-:W-:Y:S02]  /*01a0*/  SHF.R.U32.HI R6, RZ, 0x1e, R8 ;  /* 0x0000001eff067819 */ /* 0x000fe40000011608 */
[----:B------:R-:W-:Y:S02]  /*01b0*/  SHF.R.U32.HI R0, RZ, 0x1e, R4 ;  /* 0x0000001eff007819 */ /* 0x000fe40000011604 */
[----:B------:R-:W-:Y:S02]  /*01c0*/  LOP3.LUT R3, R3, 0xbaf5b9f6, RZ, 0x3c, !PT ;  /* 0xbaf5b9f603037812 */ /* 0x000fe400078e3cff */
[----:B------:R-:W-:Y:S02]  /*01d0*/  SHF.R.U64 R7, R7, 0x1e, R8 ;  /* 0x0000001e07077819 */ /* 0x000fe40000001208 */
[----:B------:R-:W-:-:S02]  /*01e0*/  LOP3.LUT R5, R6, 0x7f12942e, R19, 0x96, !PT ;  /* 0x7f12942e06057812 */ /* 0x000fc400078e9613 */
[----:B------:R-:W-:Y:S02]  /*01f0*/  LOP3.LUT R0, R0, R4, RZ, 0x3c, !PT ;  /* 0x0000000400007212 */ /* 0x000fe400078e3cff */
[----:B------:R-:W-:Y:S01]  /*0200*/  SHF.R.U64 R4, R3, 0x1e, R4 ;  /* 0x0000001e03047819 */ /* 0x000fe20000001204 */
[----:B------:R-:W-:Y:S01]  /*0210*/  IMAD R5, R5, 0x1ce4e5b9, RZ ;  /* 0x1ce4e5b905057824 */ /* 0x000fe200078e02ff */
[----:B------:R-:W-:Y:S01]  /*0220*/  LOP3.LUT R6, R7, 0x9141db5e, R18, 0x96, !PT ;  /* 0x9141db5e07067812 */ /* 0x000fe200078e9612 */
[----:B------:R-:W-:Y:S01]  /*0230*/  IMAD R9, R0, 0x1ce4e5b9, RZ ;  /* 0x1ce4e5b900097824 */ /* 0x000fe200078e02ff */
[----:B------:R-:W-:-:S03]  /*0240*/  LOP3.LUT R4, R4, R3, RZ, 0x3c, !PT ;  /* 0x0000000304047212 */ /* 0x000fc600078e3cff */
[C---:B------:R-:W-:Y:S02]  /*0250*/  IMAD R3, R6.reuse, -0x40a7b893, R5 ;  /* 0xbf58476d06037824 */ /* 0x040fe400078e0205 */
[----:B------:R-:W-:-:S04]  /*0260*/  IMAD.WIDE.U32 R6, R6, 0x1ce4e5b9, RZ ;  /* 0x1ce4e5b906067825 */ /* 0x000fc800078e00ff */
[C---:B------:R-:W-:Y:S02]  /*0270*/  IMAD R9, R4.reuse, -0x40a7b893, R9 ;  /* 0xbf58476d04097824 */ /* 0x040fe400078e0209 */
[----:B------:R-:W-:-:S04]  /*0280*/  IMAD.WIDE.U32 R4, R4, 0x1ce4e5b9, RZ ;  /* 0x1ce4e5b904047825 */ /* 0x000fc800078e00ff */
[----:B------:R-:W-:Y:S02]  /*0290*/  IMAD.IADD R8, R7, 0x1, R3 ;  /* 0x0000000107087824 */ /* 0x000fe400078e0203 */
[----:B------:R-:W-:-:S03]  /*02a0*/  IMAD.IADD R3, R5, 0x1, R9 ;  /* 0x0000000105037824 */ /* 0x000fc600078e0209 */
[--C-:B------:R-:W-:Y:S02]  /*02b0*/  SHF.R.U32.HI R5, RZ, 0x1b, R8.reuse ;  /* 0x0000001bff057819 */ /* 0x100fe40000011608 */
[--C-:B------:R-:W-:Y:S02]  /*02c0*/  SHF.R.U32.HI R0, RZ, 0x1b, R3.reuse ;  /* 0x0000001bff007819 */ /* 0x100fe40000011603 */
[----:B------:R-:W-:Y:S02]  /*02d0*/  SHF.R.U64 R7, R6, 0x1b, R8 ;  /* 0x0000001b06077819 */ /* 0x000fe40000001208 */
[----:B------:R-:W-:Y:S02]  /*02e0*/  LOP3.LUT R0, R0, R3, RZ, 0x3c, !PT ;  /* 0x0000000300007212 */ /* 0x000fe400078e3cff */
[----:B------:R-:W-:Y:S02]  /*02f0*/  LOP3.LUT R5, R5, R8, RZ, 0x3c, !PT ;  /* 0x0000000805057212 */ /* 0x000fe400078e3cff */
[----:B------:R-:W-:Y:S01]  /*0300*/  SHF.R.U64 R3, R4, 0x1b, R3 ;  /* 0x0000001b04037819 */ /* 0x000fe20000001203 */
[----:B------:R-:W-:Y:S01]  /*0310*/  IMAD R9, R0, 0x133111eb, RZ ;  /* 0x133111eb00097824 */ /* 0x000fe200078e02ff */
[----:B------:R-:W-:Y:S01]  /*0320*/  LOP3.LUT R6, R7, R6, RZ, 0x3c, !PT ;  /* 0x0000000607067212 */ /* 0x000fe200078e3cff */
[----:B------:R-:W-:Y:S01]  /*0330*/  IMAD R5, R5, 0x133111eb, RZ ;  /* 0x133111eb05057824 */ /* 0x000fe200078e02ff */
[----:B------:R-:W-:-:S03]  /*0340*/  LOP3.LUT R4, R3, R4, RZ, 0x3c, !PT ;  /* 0x0000000403047212 */ /* 0x000fc600078e3cff */
[----:B------:R-:W-:Y:S02]  /*0350*/  IMAD R3, R6, -0x6b2fb645, R5 ;  /* 0x94d049bb06037824 */ /* 0x000fe400078e0205 */
[----:B------:R-:W-:Y:S02]  /*0360*/  IMAD R9, R4, -0x6b2fb645, R9 ;  /* 0x94d049bb04097824 */ /* 0x000fe400078e0209 */
[----:B------:R-:W-:-:S04]  /*0370*/  IMAD.WIDE.U32 R6, R6, 0x133111eb, RZ ;  /* 0x133111eb06067825 */ /* 0x000fc800078e00ff */
[----:B------:R-:W-:-:S04]  /*0380*/  IMAD.WIDE.U32 R4, R4, 0x133111eb, RZ ;  /* 0x133111eb04047825 */ /* 0x000fc800078e00ff */
[----:B------:R-:W-:Y:S02]  /*0390*/  IMAD.IADD R8, R7, 0x1, R3 ;  /* 0x0000000107087824 */ /* 0x000fe400078e0203 */
[----:B------:R-:W-:-:S03]  /*03a0*/  IMAD.IADD R0, R5, 0x1, R9 ;  /* 0x0000000105007824 */ /* 0x000fc600078e0209 */
[----:B------:R-:W-:Y:S02]  /*03b0*/  SHF.R.U64 R7, R6, 0x1f, R8 ;  /* 0x0000001f06077819 */ /* 0x000fe40000001208 */
[--C-:B------:R-:W-:Y:S02]  /*03c0*/  SHF.R.U64 R3, R4, 0x1f, R0.reuse ;  /* 0x0000001f04037819 */ /* 0x100fe40000001200 */
[----:B------:R-:W-:Y:S02]  /*03d0*/  SHF.R.U32.HI R9, RZ, 0x1f, R0 ;  /* 0x0000001fff097819 */ /* 0x000fe40000011600 */
[----:B------:R-:W-:Y:S02]  /*03e0*/  SHF.R.U32.HI R5, RZ, 0x1f, R8 ;  /* 0x0000001fff057819 */ /* 0x000fe40000011608 */
[----:B------:R-:W-:Y:S02]  /*03f0*/  LOP3.LUT R7, R7, R6, RZ, 0x3c, !PT ;  /* 0x0000000607077212 */ /* 0x000fe400078e3cff */
[----:B------:R-:W-:-:S02]  /*0400*/  LOP3.LUT R4, R3, R4, RZ, 0x3c, !PT ;  /* 0x0000000403047212 */ /* 0x000fc400078e3cff */
[----:B------:R-:W-:Y:S02]  /*0410*/  LOP3.LUT R9, R9, R0, RZ, 0x3c, !PT ;  /* 0x0000000009097212 */ /* 0x000fe400078e3cff */
[----:B------:R-:W-:Y:S02]  /*0420*/  LOP3.LUT R6, R5, R8, RZ, 0x3c, !PT ;  /* 0x0000000805067212 */ /* 0x000fe400078e3cff */
[----:B------:R-:W-:Y:S02]  /*0430*/  IADD3 R0, P0, PT, R4, R7, RZ ;  /* 0x0000000704007210 */ /* 0x000fe40007f1e0ff */
[----:B------:R-:W-:-:S03]  /*0440*/  LOP3.LUT R10, R7, R4, RZ, 0x3c, !PT ;  /* 0x00000004070a7212 */ /* 0x000fc600078e3cff */
[----:B------:R-:W-:Y:S01]  /*0450*/  IMAD.X R3, R9, 0x1, R6, P0 ;  /* 0x0000000109037824 */ /* 0x000fe200000e0606 */
[----:B------:R-:W-:Y:S01]  /*0460*/  LOP3.LUT R9, R6, R9, RZ, 0x3c, !PT ;  /* 0x0000000906097212 */ /* 0x000fe200078e3cff */
[----:B------:R-:W-:-:S03]  /*0470*/  IMAD.SHL.U32 R4, R10, 0x200000, RZ ;  /* 0x002000000a047824 */ /* 0x000fc600078e00ff */
[----:B------:R-:W-:Y:S02]  /*0480*/  SHF.L.W.U32.HI R0, R3, 0x11, R0 ;  /* 0x0000001103007819 */ /* 0x000fe40000010e00 */
[----:B------:R-:W-:Y:S02]  /*0490*/  SHF.L.U64.HI R5, R10, 0x15, R9 ;  /* 0x000000150a057819 */ /* 0x000fe40000010209 */
[----:B------:R-:W-:Y:S01]  /*04a0*/  SHF.L.W.U32.HI R3, R7, 0x11, R6 ;  /* 0x0000001107037819 */ /* 0x000fe20000010e06 */
[----:B------:R-:W-:-:S05]  /*04b0*/  IMAD.IADD R0, R0, 0x1, R7 ;  /* 0x0000000100007824 */ /* 0x000fca00078e0207 */
[----:B------:R-:W-:-:S04]  /*04c0*/  LOP3.LUT R0, R0, 0xf0000000, RZ, 0xc0, !PT ;  /* 0xf000000000007812 */ /* 0x000fc800078ec0ff */
[----:B------:R-:W-:Y:S02]  /*04d0*/  ISETP.NE.U32.AND P0, PT, R0, -0x10000000, PT ;  /* 0xf00000000000780c */ /* 0x000fe40003f05070 */
[----:B------:R-:W-:Y:S02]  /*04e0*/  SHF.L.W.U32.HI R0, R6, 0x11, R7 ;  /* 0x0000001106007819 */ /* 0x000fe40000010e07 */
[----:B------:R-:W-:Y:S02]  /*04f0*/  ISETP.NE.AND.EX P0, PT, RZ, RZ, PT, P0 ;  /* 0x000000ffff00720c */ /* 0x000fe40003f05300 */
[----:B------:R-:W-:Y:S01]  /*0500*/  LOP3.LUT R8, R0, R5, RZ, 0x3c, !PT ;  /* 0x0000000500087212 */ /* 0x000fe200078e3cff */
[----:B------:R-:W-:Y:S01]  /*0510*/  IMAD.MOV.U32 R0, RZ, RZ, RZ ;  /* 0x000000ffff007224 */ /* 0x000fe200078e00ff */
[----:B------:R-:W-:-:S09]  /*0520*/  LOP3.LUT R7, R3, R4, RZ, 0x3c, !PT ;  /* 0x0000000403077212 */ /* 0x000fd200078e3cff */
[----:B------:R-:W-:Y:S05]  /*0530*/  @P0 BRA `(.L_x_1) ;  /* 0x0000000000540947 */ /* 0x000fea0003800000 */
.L_x_2:
[----:B------:R-:W-:Y:S01]  /*0540*/  LOP3.LUT R7, R7, R10, RZ, 0x3c, !PT ;  /* 0x0000000a07077212 */ /* 0x000fe200078e3cff */
[----:B------:R-:W-:Y:S01]  /*0550*/  VIADD R0, R0, 0x1 ;  /* 0x0000000100007836 */ /* 0x000fe20000000000 */
[----:B------:R-:W-:Y:S02]  /*0560*/  SHF.L.W.U32.HI R4, R9, 0x1c, R10 ;  /* 0x0000001c09047819 */ /* 0x000fe40000010e0a */
[----:B------:R-:W-:Y:S02]  /*0570*/  LOP3.LUT R8, R8, R9, RZ, 0x3c, !PT ;  /* 0x0000000908087212 */ /* 0x000fe400078e3cff */
[----:B------:R-:W-:Y:S02]  /*0580*/  SHF.L.W.U32.HI R3, R10, 0x1c, R9 ;  /* 0x0000001c0a037819 */ /* 0x000fe40000010e09 */
[----:B------:R-:W-:Y:S02]  /*0590*/  IADD3 R5, P0, PT, R4, R7, RZ ;  /* 0x0000000704057210 */ /* 0x000fe40007f1e0ff */
[----:B------:R-:W-:-:S02]  /*05a0*/  LOP3.LUT R10, R7, R4, RZ, 0x3c, !PT ;  /* 0x00000004070a7212 */ /* 0x000fc400078e3cff */
[C---:B------:R-:W-:Y:S01]  /*05b0*/  LOP3.LUT R9, R8.reuse, R3, RZ, 0x3c, !PT ;  /* 0x0000000308097212 */ /* 0x040fe200078e3cff */
[--C-:B------:R-:W-:Y:S01]  /*05c0*/  IMAD.X R6, R3, 0x1, R8.reuse, P0 ;  /* 0x0000000103067824 */ /* 0x100fe200000e0608 */
[----:B------:R-:W-:Y:S02]  /*05d0*/  SHF.L.W.U32.HI R3, R8, 0x11, R7 ;  /* 0x0000001108037819 */ /* 0x000fe40000010e07 */
[----:B------:R-:W-:Y:S02]  /*05e0*/  SHF.L.W.U32.HI R4, R7, 0x11, R8 ;  /* 0x0000001107047819 */ /* 0x000fe40000010e08 */
[----:B------:R-:W-:Y:S02]  /*05f0*/  SHF.L.W.U32.HI R5, R6, 0x11, R5 ;  /* 0x0000001106057819 */ /* 0x000fe40000010e05 */
[----:B------:R-:W-:-:S03]  /*0600*/  SHF.L.U64.HI R6, R10, 0x15, R9 ;  /* 0x000000150a067819 */ /* 0x000fc60000010209 */
[----:B------:R-:W-:Y:S01]  /*0610*/  IMAD.IADD R5, R5, 0x1, R7 ;  /* 0x0000000105057824 */ /* 0x000fe200078e0207 */
[----:B------:R-:W-:-:S04]  /*0620*/  LOP3.LUT R8, R3, R6, RZ, 0x3c, !PT ;  /* 0x0000000603087212 */ /* 0x000fc800078e3cff */
[----:B------:R-:W-:-:S04]  /*0630*/  LOP3.LUT R5, R5, 0xf0000000, RZ, 0xc0, !PT ;  /* 0xf000000005057812 */ /* 0x000fc800078ec0ff */
[----:B------:R-:W-:Y:S01]  /*0640*/  ISETP.NE.U32.AND P0, PT, R5, -0x10000000, PT ;  /* 0xf00000000500780c */ /* 0x000fe20003f05070 */
[----:B------:R-:W-:-:S03]  /*0650*/  IMAD.SHL.U32 R5, R10, 0x200000, RZ ;  /* 0x002000000a057824 */ /* 0x000fc600078e00ff */
[----:B------:R-:W-:Y:S02]  /*0660*/  ISETP.NE.AND.EX P0, PT, RZ, RZ, PT, P0 ;  /* 0x000000ffff00720c */ /* 0x000fe40003f05300 */
[----:B------:R-:W-:-:S11]  /*0670*/  LOP3.LUT R7, R4, R5, RZ, 0x3c, !PT ;  /* 0x0000000504077212 */ /* 0x000fd600078e3cff */
[----:B------:R-:W-:Y:S05]  /*0680*/  @!P0 BRA `(.L_x_2) ;  /* 0xfffffffc00ac8947 */ /* 0x000fea000383ffff */
.L_x_1:
[----:B------:R-:W-:Y:S05]  /*0690*/  BSYNC.RECONVERGENT B0 ;  /* 0x0000000000007941 */ /* 0x000fea0003800200 */
.L_x_0:
[----:B------:R-:W-:Y:S01]  /*06a0*/  ISETP.GE.U32.AND P0, PT, R0, 0xa, PT ;  /* 0x0000000a0000780c */ /* 0x000fe20003f06070 */
[----:B------:R-:W-:-:S12]  /*06b0*/  BSSY.RECONVERGENT B6, `(.L_x_3) ;  /* 0x000000f000067945 */ /* 0x000fd80003800200 */
[----:B------:R-:W-:Y:S05]  /*06c0*/  @!P0 BRA `(.L_x_4) ;  /* 0x0000000000348947 */ /* 0x000fea0003800000 */
[----:B------:R-:W-:Y:S01]  /*06d0*/  IMAD.MOV.U32 R10, RZ, RZ, R18 ;  /* 0x000000ffff0a7224 */ /* 0x000fe200078e0012 */
[----:B------:R-:W-:Y:S01]  /*06e0*/  MOV R3, 0x0 ;  /* 0x0000000000037802 */ /* 0x000fe20000000f00 */
[----:B------:R-:W-:Y:S01]  /*06f0*/  IMAD.MOV.U32 R11, RZ, RZ, R19 ;  /* 0x000000ffff0b7224 */ /* 0x000fe200078e0013 */
[----:B------:R0:W-:Y:S01]  /*0700*/  STL [R1+0x8], R0 ;  /* 0x0000080001007387 */ /* 0x0001e20000100800 */
[----:B------:R-:W1:Y:S01]  /*0710*/  LDCU.64 UR4, c[0x4][0x8] ;  /* 0x01000100ff0477ac */ /* 0x000e620008000a00 */
[----:B------:R0:W2:Y:S01]  /*0720*/  LDC.64 R8, c[0x4][R3] ;  /* 0x0100000003087b82 */ /* 0x0000a20000000a00 */
[----:B------:R-:W-:Y:S01]  /*0730*/  IMAD.MOV.U32 R6, RZ, RZ, R2 ;  /* 0x000000ffff067224 */ /* 0x000fe200078e0002 */
[----:B------:R0:W-:Y:S01]  /*0740*/  STL.64 [R1], R10 ;  /* 0x0000000a01007387 */ /* 0x0001e20000100a00 */
[----:B------:R-:W-:Y:S02]  /*0750*/  IMAD.MOV.U32 R7, RZ, RZ, R16 ;  /* 0x000000ffff077224 */ /* 0x000fe400078e0010 */
[----:B-1----:R-:W-:-:S02]  /*0760*/  IMAD.U32 R4, RZ, RZ, UR4 ;  /* 0x00000004ff047e24 */ /* 0x002fc4000f8e00ff */
[----:B0-----:R-:W-:-:S07]  /*0770*/  IMAD.U32 R5, RZ, RZ, UR5 ;  /* 0x00000005ff057e24 */ /* 0x001fce000f8e00ff */
[----:B------:R-:W-:-:S07]  /*0780*/  LEPC R20, `(.L_x_4) ;  /* 0x000000001014794e */ /* 0x000fce0000000000 */
[----:B--2---:R-:W-:Y:S05]  /*0790*/  CALL.ABS.NOINC R8 ;  /* 0x0000000008007343 */ /* 0x004fea0003c00000 */
.L_x_4:
[----:B------:R-:W-:Y:S05]  /*07a0*/  BSYNC.RECONVERGENT B6 ;  /* 0x0000000000067941 */ /* 0x000fea0003800200 */
.L_x_3:
[----:B------:R-:W0:Y:S01]  /*07b0*/  LDCU.64 UR4, c[0x0][0x388] ;  /* 0x00007100ff0477ac */ /* 0x000e220008000a00 */
[----:B------:R-:W-:-:S05]  /*07c0*/  IADD3 R18, P0, PT, R17, R18, RZ ;  /* 0x0000001211127210 */ /* 0x000fca0007f1e0ff */
[----:B------:R-:W-:Y:S01]  /*07d0*/  IMAD.X R19, RZ, RZ, R19, P0 ;  /* 0x000000ffff137224 */ /* 0x000fe200000e0613 */
[----:B0-----:R-:W-:-:S04]  /*07e0*/  ISETP.GE.U32.AND P0, PT, R18, UR4, PT ;  /* 0x0000000412007c0c */ /* 0x001fc8000bf06070 */
[----:B------:R-:W-:-:S13]  /*07f0*/  ISETP.GE.U32.AND.EX P0, PT, R19, UR5, PT, P0 ;  /* 0x0000000513007c0c */ /* 0x000fda000bf06100 */
[----:B------:R-:W-:Y:S05]  /*0800*/  @!P0 BRA `(.L_x_5) ;  /* 0xfffffff800448947 */ /* 0x000fea000383ffff */
[----:B------:R-:W-:Y:S05]  /*0810*/  EXIT ;  /* 0x000000000000794d */ /* 0x000fea0003800000 */
.L_x_6:
[----:B------:R-:W-:-:S00]  /*0820*/  BRA `(.L_x_6) ;  /* 0xfffffffc00fc7947 */ /* 0x000fc0000383ffff */
[----:B------:R-:W-:-:S00]  /*0830*/  NOP ;  /* 0x0000000000007918 */ /* 0x000fc00000000000 */
        /* <DEDUP_REMOVED lines=12> */
.L_x_7:


//--------------------- .nv.global.init           --------------------------
	.section	.nv.global.init,"aw",@progbits
.nv.global.init:
	.type		$str,@object
	.size		$str,(.L_0 - $str)
$str:
        /*0000*/ 	.byte	0x53, 0x65, 0x65, 0x64, 0x20, 0x25, 0x6c, 0x75, 0x20, 0x77, 0x69, 0x74, 0x68, 0x20, 0x25, 0x64
        /*0010*/ 	.byte	0x0a, 0x00
.L_0:


//--------------------- .nv.shared.reserved.0     --------------------------
	.section	.nv.shared.reserved.0,"aw",@nobits
	.weak		__nv_reservedSMEM_offset_0_alias
	.size		__nv_reservedSMEM_offset_0_alias, 0, 64
	.other		__nv_reservedSMEM_offset_0_alias,@"STO_CUDA_RESERVED_SHARED STV_DEFAULT"
__nv_reservedSMEM_offset_0_alias:
	.zero		0
	.zero		64


//--------------------- .nv.constant0._Z6searchmm --------------------------
	.section	.nv.constant0._Z6searchmm,"a",@progbits
	.sectionflags	@""
	.align	4
.nv.constant0._Z6searchmm:
	.zero		912


//--------------------- SYMBOLS --------------------------

	.type		.nv.reservedSmem.offset0,@object
	.size		.nv.reservedSmem.offset0,0x4
	.type		vprintf,@function
